//
// Generated by NVIDIA NVVM Compiler
//
// Compiler Build ID: CL-36424714
// Cuda compilation tools, release 13.0, V13.0.88
// Based on NVVM 20.0.0
//

.version 9.0
.target sm_100
.address_size 64

	// .globl	_Z3addPiS_S_i

.visible .entry _Z3addPiS_S_i(
	.param .u64 .ptr .align 1 _Z3addPiS_S_i_param_0,
	.param .u64 .ptr .align 1 _Z3addPiS_S_i_param_1,
	.param .u64 .ptr .align 1 _Z3addPiS_S_i_param_2,
	.param .u32 _Z3addPiS_S_i_param_3
)
{
	.reg .pred 	%p<2>;
	.reg .b32 	%r<9>;
	.reg .b64 	%rd<11>;

	ld.param.u64 	%rd1, [_Z3addPiS_S_i_param_0];
	ld.param.u64 	%rd2, [_Z3addPiS_S_i_param_1];
	ld.param.u64 	%rd3, [_Z3addPiS_S_i_param_2];
	ld.param.u32 	%r2, [_Z3addPiS_S_i_param_3];
	mov.u32 	%r3, %ctaid.x;
	mov.u32 	%r4, %ntid.x;
	mov.u32 	%r5, %tid.x;
	mad.lo.s32 	%r1, %r3, %r4, %r5;
	setp.ge.s32 	%p1, %r1, %r2;
	@%p1 bra 	$L__BB0_2;
	cvta.to.global.u64 	%rd4, %rd1;
	cvta.to.global.u64 	%rd5, %rd2;
	cvta.to.global.u64 	%rd6, %rd3;
	mul.wide.s32 	%rd7, %r1, 4;
	add.s64 	%rd8, %rd4, %rd7;
	ld.global.u32 	%r6, [%rd8];
	add.s64 	%rd9, %rd5, %rd7;
	ld.global.u32 	%r7, [%rd9];
	add.s32 	%r8, %r7, %r6;
	add.s64 	%rd10, %rd6, %rd7;
	st.global.u32 	[%rd10], %r8;
$L__BB0_2:
	ret;

}


// ===== COMPILED SASS (sm_100) =====

	.target	sm_100

	.elftype	@"ET_EXEC"


//--------------------- .note.nv.tkinfo           --------------------------
	.section	.note.nv.tkinfo,"",@"SHT_NOTE"
	.sectionflags	@"SHF_NOTE_NV_TKINFO"
	.tkinfo
        /*0018*/ 	.word	0x00000002
        /*0030*/ 	.string	""
        /*0030*/ 	.string	"ptxas"
        /*0030*/ 	.string	"Cuda compilation tools, release 13.0, V13.0.88"
        /*0030*/ 	.string	"Build cuda_13.0.r13.0/compiler.36424714_0"
        /*0030*/ 	.string	"-arch sm_100 -m 64 "



//--------------------- .note.nv.cuinfo           --------------------------
	.section	.note.nv.cuinfo,"",@"SHT_NOTE"
	.sectionflags	@"SHF_NOTE_NV_CUINFO"
        /*0018*/ 	.short	0x0002
        /*001a*/ 	.short	0x0064
        /*001c*/ 	.short	0x0082
	.zero		2


//--------------------- .nv.info                  --------------------------
	.section	.nv.info,"",@"SHT_CUDA_INFO"
	.align	4


	//----- nvinfo : EIATTR_REGCOUNT
	.align		4
        /*0000*/ 	.byte	0x04, 0x2f
        /*0002*/ 	.short	(.L_1 - .L_0)
	.align		4
.L_0:
        /*0004*/ 	.word	index@(_Z3addPiS_S_i)
        /*0008*/ 	.word	0x0000000c


	//----- nvinfo : EIATTR_FRAME_SIZE
	.align		4
.L_1:
        /*000c*/ 	.byte	0x04, 0x11
        /*000e*/ 	.short	(.L_3 - .L_2)
	.align		4
.L_2:
        /*0010*/ 	.word	index@(_Z3addPiS_S_i)
        /*0014*/ 	.word	0x00000000


	//----- nvinfo : EIATTR_MIN_STACK_SIZE
	.align		4
.L_3:
        /*0018*/ 	.byte	0x04, 0x12
        /*001a*/ 	.short	(.L_5 - .L_4)
	.align		4
.L_4:
        /*001c*/ 	.word	index@(_Z3addPiS_S_i)
        /*0020*/ 	.word	0x00000000
.L_5:


//--------------------- .nv.compat                --------------------------
	.section	.nv.compat,"",@"SHT_CUDA_COMPAT_INFO"
	.align	4
        /*0000*/ 	.byte	0x02, 0x09, 0x00, 0x00, 0x02, 0x02, 0x01, 0x00, 0x02, 0x05, 0x05, 0x00, 0x03, 0x07, 0x01, 0x01
        /*0010*/ 	.byte	0x02, 0x03, 0x00, 0x00, 0x02, 0x06, 0x01, 0x00, 0x04, 0x0b, 0x08, 0x00, 0x09, 0x00, 0x00, 0x00
        /*0020*/ 	.byte	0x00, 0x00, 0x00, 0x00


//--------------------- .nv.info._Z3addPiS_S_i    --------------------------
	.section	.nv.info._Z3addPiS_S_i,"",@"SHT_CUDA_INFO"
	.sectionflags	@""
	.align	4


	//----- nvinfo : EIATTR_CUDA_API_VERSION
	.align		4
        /*0000*/ 	.byte	0x04, 0x37
        /*0002*/ 	.short	(.L_7 - .L_6)
.L_6:
        /*0004*/ 	.word	0x00000082


	//----- nvinfo : EIATTR_KPARAM_INFO
	.align		4
.L_7:
        /*0008*/ 	.byte	0x04, 0x17
        /*000a*/ 	.short	(.L_9 - .L_8)
.L_8:
        /*000c*/ 	.word	0x00000000
        /*0010*/ 	.short	0x0003
        /*0012*/ 	.short	0x0018
        /*0014*/ 	.byte	0x00, 0xf0, 0x11, 0x00


	//----- nvinfo : EIATTR_KPARAM_INFO
	.align		4
.L_9:
        /*0018*/ 	.byte	0x04, 0x17
        /*001a*/ 	.short	(.L_11 - .L_10)
.L_10:
        /*001c*/ 	.word	0x00000000
        /*0020*/ 	.short	0x0002
        /*0022*/ 	.short	0x0010
        /*0024*/ 	.byte	0x00, 0xf5, 0x21, 0x00


	//----- nvinfo : EIATTR_KPARAM_INFO
	.align		4
.L_11:
        /*0028*/ 	.byte	0x04, 0x17
        /*002a*/ 	.short	(.L_13 - .L_12)
.L_12:
        /*002c*/ 	.word	0x00000000
        /*0030*/ 	.short	0x0001
        /*0032*/ 	.short	0x0008
        /*0034*/ 	.byte	0x00, 0xf5, 0x21, 0x00


	//----- nvinfo : EIATTR_KPARAM_INFO
	.align		4
.L_13:
        /*0038*/ 	.byte	0x04, 0x17
        /*003a*/ 	.short	(.L_15 - .L_14)
.L_14:
        /*003c*/ 	.word	0x00000000
        /*0040*/ 	.short	0x0000
        /*0042*/ 	.short	0x0000
        /*0044*/ 	.byte	0x00, 0xf5, 0x21, 0x00


	//----- nvinfo : EIATTR_SPARSE_MMA_MASK
	.align		4
.L_15:
        /*0048*/ 	.byte	0x03, 0x50
        /*004a*/ 	.short	0x0000


	//----- nvinfo : EIATTR_MAXREG_COUNT
	.align		4
        /*004c*/ 	.byte	0x03, 0x1b
        /*004e*/ 	.short	0x00ff


	//----- nvinfo : EIATTR_MERCURY_ISA_VERSION
	.align		4
        /*0050*/ 	.byte	0x03, 0x5f
        /*0052*/ 	.short	0x0101


	//----- nvinfo : EIATTR_VRC_CTA_INIT_COUNT
	.align		4
        /*0054*/ 	.byte	0x02, 0x4a
	.zero		1
	.zero		1


	//----- nvinfo : EIATTR_EXIT_INSTR_OFFSETS
	.align		4
        /*0058*/ 	.byte	0x04, 0x1c
        /*005a*/ 	.short	(.L_17 - .L_16)


	//   ....[0]....
.L_16:
        /*005c*/ 	.word	0x00000070


	//   ....[1]....
        /*0060*/ 	.word	0x00000130


	//----- nvinfo : EIATTR_CBANK_PARAM_SIZE
	.align		4
.L_17:
        /*0064*/ 	.byte	0x03, 0x19
        /*0066*/ 	.short	0x001c


	//----- nvinfo : EIATTR_PARAM_CBANK
	.align		4
        /*0068*/ 	.byte	0x04, 0x0a
        /*006a*/ 	.short	(.L_19 - .L_18)
	.align		4
.L_18:
        /*006c*/ 	.word	index@(.nv.constant0._Z3addPiS_S_i)
        /*0070*/ 	.short	0x0380
        /*0072*/ 	.short	0x001c


	//----- nvinfo : EIATTR_SW_WAR
	.align		4
.L_19:
        /*0074*/ 	.byte	0x04, 0x36
        /*0076*/ 	.short	(.L_21 - .L_20)
.L_20:
        /*0078*/ 	.word	0x00000008
.L_21:


//--------------------- .nv.callgraph             --------------------------
	.section	.nv.callgraph,"",@"SHT_CUDA_CALLGRAPH"
	.align	4
	.sectionentsize	8
	.align		4
        /*0000*/ 	.word	0x00000000
	.align		4
        /*0004*/ 	.word	0xffffffff
	.align		4
        /*0008*/ 	.word	0x00000000
	.align		4
        /*000c*/ 	.word	0xfffffffe
	.align		4
        /*0010*/ 	.word	0x00000000
	.align		4
        /*0014*/ 	.word	0xfffffffd
	.align		4
        /*0018*/ 	.word	0x00000000
	.align		4
        /*001c*/ 	.word	0xfffffffc


//--------------------- .text._Z3addPiS_S_i       --------------------------
	.section	.text._Z3addPiS_S_i,"ax",@progbits
	.align	128
        .global         _Z3addPiS_S_i
        .type           _Z3addPiS_S_i,@function
        .size           _Z3addPiS_S_i,(.L_x_1 - _Z3addPiS_S_i)
        .other          _Z3addPiS_S_i,@"STO_CUDA_ENTRY STV_DEFAULT"
_Z3addPiS_S_i:
.text._Z3addPiS_S_i:
[----:B------:R-:W-:Y:S01]  /*0000*/  LDC R1, c[0x0][0x37c] ;  /* 0x0000df00ff017b82 */ /* 0x000fe20000000800 */
[----:B------:R-:W0:Y:S07]  /*0010*/  S2R R0, SR_TID.X ;  /* 0x0000000000007919 */ /* 0x000e2e0000002100 */
[----:B------:R-:W0:Y:S01]  /*0020*/  S2UR UR4, SR_CTAID.X ;  /* 0x00000000000479c3 */ /* 0x000e220000002500 */
[----:B------:R-:W1:Y:S07]  /*0030*/  LDCU UR5, c[0x0][0x398] ;  /* 0x00007300ff0577ac */ /* 0x000e6e0008000800 */
[----:B------:R-:W0:Y:S02]  /*0040*/  LDC R9, c[0x0][0x360] ;  /* 0x0000d800ff097b82 */ /* 0x000e240000000800 */
[----:B0-----:R-:W-:-:S05]  /*0050*/  IMAD R9, R9, UR4, R0 ;  /* 0x0000000409097c24 */ /* 0x001fca000f8e0200 */
[----:B-1----:R-:W-:-:S13]  /*0060*/  ISETP.GE.AND P0, PT, R9, UR5, PT ;  /* 0x0000000509007c0c */ /* 0x002fda000bf06270 */
[----:B------:R-:W-:Y:S05]  /*0070*/  @P0 EXIT ;  /* 0x000000000000094d */ /* 0x000fea0003800000 */
[----:B------:R-:W0:Y:S01]  /*0080*/  LDC.64 R2, c[0x0][0x380] ;  /* 0x0000e000ff027b82 */ /* 0x000e220000000a00 */
[----:B------:R-:W1:Y:S07]  /*0090*/  LDCU.64 UR4, c[0x0][0x358] ;  /* 0x00006b00ff0477ac */ /* 0x000e6e0008000a00 */
[----:B------:R-:W2:Y:S08]  /*00a0*/  LDC.64 R4, c[0x0][0x388] ;  /* 0x0000e200ff047b82 */ /* 0x000eb00000000a00 */
[----:B------:R-:W3:Y:S01]  /*00b0*/  LDC.64 R6, c[0x0][0x390] ;  /* 0x0000e400ff067b82 */ /* 0x000ee20000000a00 */
[----:B0-----:R-:W-:-:S06]  /*00c0*/  IMAD.WIDE R2, R9, 0x4, R2 ;  /* 0x0000000409027825 */ /* 0x001fcc00078e0202 */
[----:B-1----:R-:W4:Y:S01]  /*00d0*/  LDG.E R2, desc[UR4][R2.64] ;  /* 0x0000000402027981 */ /* 0x002f22000c1e1900 */
[----:B--2---:R-:W-:-:S06]  /*00e0*/  IMAD.WIDE R4, R9, 0x4, R4 ;  /* 0x0000000409047825 */ /* 0x004fcc00078e0204 */
[----:B------:R-:W4:Y:S01]  /*00f0*/  LDG.E R5, desc[UR4][R4.64] ;  /* 0x0000000404057981 */ /* 0x000f22000c1e1900 */
[----:B---3--:R-:W-:Y:S01]  /*0100*/  IMAD.WIDE R6, R9, 0x4, R6 ;  /* 0x0000000409067825 */ /* 0x008fe200078e0206 */
[----:B----4-:R-:W-:-:S05]  /*0110*/  IADD3 R9, PT, PT, R2, R5, RZ ;  /* 0x0000000502097210 */ /* 0x010fca0007ffe0ff */
[----:B------:R-:W-:Y:S01]  /*0120*/  STG.E desc[UR4][R6.64], R9 ;  /* 0x0000000906007986 */ /* 0x000fe2000c101904 */
[----:B------:R-:W-:Y:S05]  /*0130*/  EXIT ;  /* 0x000000000000794d */ /* 0x000fea0003800000 */
.L_x_0:
[----:B------:R-:W-:-:S00]  /*0140*/  BRA `(.L_x_0) ;  /* 0xfffffffc00fc7947 */ /* 0x000fc0000383ffff */
[----:B------:R-:W-:-:S00]  /*0150*/  NOP ;  /* 0x0000000000007918 */ /* 0x000fc00000000000 */
        /* <DEDUP_REMOVED lines=10> */
.L_x_1:


//--------------------- .nv.shared.reserved.0     --------------------------
	.section	.nv.shared.reserved.0,"aw",@nobits
	.weak		__nv_reservedSMEM_offset_0_alias
	.size		__nv_reservedSMEM_offset_0_alias, 0, 64
	.other		__nv_reservedSMEM_offset_0_alias,@"STO_CUDA_RESERVED_SHARED STV_DEFAULT"
__nv_reservedSMEM_offset_0_alias:
	.zero		0
	.zero		64


//--------------------- .nv.constant0._Z3addPiS_S_i --------------------------
	.section	.nv.constant0._Z3addPiS_S_i,"a",@progbits
	.sectionflags	@""
	.align	4
.nv.constant0._Z3addPiS_S_i:
	.zero		924


//--------------------- SYMBOLS --------------------------

	.type		.nv.reservedSmem.offset0,@object
	.size		.nv.reservedSmem.offset0,0x4
